.version 7.0
.target sm_52
.address_size 64

.visible .func ptxTestFunc(
    .param .u64 dst,
    .param .u64 src)
{
    .reg .s32 %r<3>;
    .reg .u64 dstPtr, srcPtr, offset;

    mov.u32 %r0, %ctaid.x;
    mov.u32 %r1, %ntid.x;
    mov.u32 %r2, %tid.x;

    ld.param.u64 dstPtr, [dst];

    // %r0 = %ctaid.x * %ntid.x + %tid.x (global thread ID)
    mad.lo.u32 %r0, %r0, %r1, %r2;

    ld.param.u64 srcPtr, [src];

    shl.b32 %r0, %r0, 2;

    mov.b64 offset, {%r0, 0};

    add.u64 dstPtr, dstPtr, offset;
    add.u64 srcPtr, srcPtr, offset;

    ld.global.s32 %r0, [dstPtr];
    ld.global.s32 %r1, [srcPtr];

    add.s32 %r0, %r0, %r1;
    st.global.s32 [dstPtr], %r0;
}



// ===== COMPILED SASS (sm_100) =====

	.target	sm_100

	.elftype	@"ET_EXEC"


//--------------------- .note.nv.tkinfo           --------------------------
	.section	.note.nv.tkinfo,"",@"SHT_NOTE"
	.sectionflags	@"SHF_NOTE_NV_TKINFO"
	.tkinfo
        /*0018*/ 	.word	0x00000002
        /*0030*/ 	.string	""
        /*0030*/ 	.string	"ptxas"
        /*0030*/ 	.string	"Cuda compilation tools, release 13.0, V13.0.88"
        /*0030*/ 	.string	"Build cuda_13.0.r13.0/compiler.36424714_0"
        /*0030*/ 	.string	"-arch sm_100 "



//--------------------- .note.nv.cuinfo           --------------------------
	.section	.note.nv.cuinfo,"",@"SHT_NOTE"
	.sectionflags	@"SHF_NOTE_NV_CUINFO"
        /*0018*/ 	.short	0x0002
        /*001a*/ 	.short	0x0034
        /*001c*/ 	.short	0x0082
	.zero		2


//--------------------- .nv.info                  --------------------------
	.section	.nv.info,"",@"SHT_CUDA_INFO"
	.align	4


	//----- nvinfo : EIATTR_MERCURY_ISA_VERSION
	.align		4
        /*0000*/ 	.byte	0x03, 0x5f
        /*0002*/ 	.short	0x0101


//--------------------- .nv.compat                --------------------------
	.section	.nv.compat,"",@"SHT_CUDA_COMPAT_INFO"
	.align	4
        /*0000*/ 	.byte	0x02, 0x09, 0x00, 0x00, 0x02, 0x02, 0x01, 0x00, 0x02, 0x05, 0x05, 0x00, 0x03, 0x07, 0x01, 0x01
        /*0010*/ 	.byte	0x02, 0x03, 0x00, 0x00, 0x02, 0x06, 0x01, 0x00, 0x04, 0x0b, 0x08, 0x00, 0x00, 0x00, 0x00, 0x00
        /*0020*/ 	.byte	0x00, 0x00, 0x00, 0x00


//--------------------- .nv.callgraph             --------------------------
	.section	.nv.callgraph,"",@"SHT_CUDA_CALLGRAPH"
	.align	4
	.sectionentsize	8
	.align		4
        /*0000*/ 	.word	0x00000000
	.align		4
        /*0004*/ 	.word	0xffffffff
	.align		4
        /*0008*/ 	.word	0x00000000
	.align		4
        /*000c*/ 	.word	0xfffffffe
	.align		4
        /*0010*/ 	.word	0x00000000
	.align		4
        /*0014*/ 	.word	0xfffffffd
	.align		4
        /*0018*/ 	.word	0x00000000
	.align		4
        /*001c*/ 	.word	0xfffffffc


//--------------------- .nv.shared.reserved.0     --------------------------
	.section	.nv.shared.reserved.0,"aw",@nobits
	.weak		__nv_reservedSMEM_offset_0_alias
	.size		__nv_reservedSMEM_offset_0_alias, 0, 64
	.other		__nv_reservedSMEM_offset_0_alias,@"STO_CUDA_RESERVED_SHARED STV_DEFAULT"
__nv_reservedSMEM_offset_0_alias:
	.zero		0
	.zero		64


//--------------------- SYMBOLS --------------------------

	.type		.nv.reservedSmem.offset0,@object
	.size		.nv.reservedSmem.offset0,0x4
